//
// Generated by NVIDIA NVVM Compiler
//
// Compiler Build ID: CL-36424714
// Cuda compilation tools, release 13.0, V13.0.88
// Based on NVVM 20.0.0
//

.version 9.0
.target sm_100
.address_size 64

	// .globl	medianFilter

.visible .entry medianFilter(
	.param .u64 .ptr .align 1 medianFilter_param_0,
	.param .u64 .ptr .align 1 medianFilter_param_1,
	.param .u32 medianFilter_param_2,
	.param .u32 medianFilter_param_3
)
{
	.local .align 1 .b8 	__local_depot0[9];
	.reg .b64 	%SP;
	.reg .b64 	%SPL;
	.reg .pred 	%p<40>;
	.reg .b16 	%rs<64>;
	.reg .b32 	%r<42>;
	.reg .b64 	%rd<94>;

	mov.u64 	%SPL, __local_depot0;
	ld.param.u64 	%rd11, [medianFilter_param_0];
	ld.param.u64 	%rd12, [medianFilter_param_1];
	ld.param.u32 	%r3, [medianFilter_param_2];
	ld.param.u32 	%r5, [medianFilter_param_3];
	add.u64 	%rd1, %SPL, 0;
	mov.u32 	%r6, %ctaid.x;
	mov.u32 	%r7, %ntid.x;
	mov.u32 	%r8, %tid.x;
	mad.lo.s32 	%r1, %r6, %r7, %r8;
	mov.u32 	%r9, %ctaid.y;
	mov.u32 	%r10, %ntid.y;
	mov.u32 	%r11, %tid.y;
	mad.lo.s32 	%r12, %r9, %r10, %r11;
	setp.ge.s32 	%p1, %r1, %r3;
	setp.ge.s32 	%p2, %r12, %r5;
	or.pred  	%p3, %p1, %p2;
	@%p3 bra 	$L__BB0_45;
	cvta.to.global.u64 	%rd15, %rd11;
	add.s32 	%r13, %r3, -1;
	add.s32 	%r14, %r5, -1;
	max.s32 	%r15, %r1, 1;
	add.s32 	%r16, %r15, -1;
	min.s32 	%r17, %r16, %r13;
	max.u32 	%r18, %r12, 1;
	add.s32 	%r19, %r18, -1;
	min.u32 	%r20, %r19, %r14;
	mul.lo.s32 	%r21, %r20, %r3;
	add.s32 	%r22, %r17, %r21;
	cvt.s64.s32 	%rd16, %r22;
	add.s64 	%rd17, %rd15, %rd16;
	ld.global.u8 	%rs1, [%rd17];
	st.local.u8 	[%rd1], %rs1;
	max.s32 	%r23, %r1, 0;
	min.s32 	%r24, %r23, %r13;
	add.s32 	%r25, %r24, %r21;
	cvt.s64.s32 	%rd18, %r25;
	add.s64 	%rd19, %rd15, %rd18;
	ld.global.u8 	%rs2, [%rd19];
	st.local.u8 	[%rd1+1], %rs2;
	max.s32 	%r26, %r1, -1;
	add.s32 	%r27, %r26, 1;
	min.s32 	%r28, %r27, %r13;
	add.s32 	%r29, %r28, %r21;
	cvt.s64.s32 	%rd20, %r29;
	add.s64 	%rd21, %rd15, %rd20;
	ld.global.u8 	%rs3, [%rd21];
	st.local.u8 	[%rd1+2], %rs3;
	min.u32 	%r30, %r12, %r14;
	mul.lo.s32 	%r31, %r30, %r3;
	add.s32 	%r32, %r17, %r31;
	cvt.s64.s32 	%rd22, %r32;
	add.s64 	%rd23, %rd15, %rd22;
	ld.global.u8 	%rs38, [%rd23];
	st.local.u8 	[%rd1+3], %rs38;
	add.s32 	%r33, %r24, %r31;
	cvt.s64.s32 	%rd24, %r33;
	add.s64 	%rd25, %rd15, %rd24;
	ld.global.u8 	%rs4, [%rd25];
	st.local.u8 	[%rd1+4], %rs4;
	add.s32 	%r34, %r28, %r31;
	cvt.s64.s32 	%rd26, %r34;
	add.s64 	%rd27, %rd15, %rd26;
	ld.global.u8 	%rs39, [%rd27];
	st.local.u8 	[%rd1+5], %rs39;
	add.s32 	%r35, %r12, 1;
	min.u32 	%r36, %r35, %r14;
	mul.lo.s32 	%r37, %r36, %r3;
	add.s32 	%r38, %r17, %r37;
	cvt.s64.s32 	%rd28, %r38;
	add.s64 	%rd29, %rd15, %rd28;
	ld.global.u8 	%rs40, [%rd29];
	st.local.u8 	[%rd1+6], %rs40;
	add.s32 	%r39, %r24, %r37;
	cvt.s64.s32 	%rd30, %r39;
	add.s64 	%rd31, %rd15, %rd30;
	ld.global.u8 	%rs41, [%rd31];
	st.local.u8 	[%rd1+7], %rs41;
	add.s32 	%r40, %r28, %r37;
	cvt.s64.s32 	%rd32, %r40;
	add.s64 	%rd33, %rd15, %rd32;
	ld.global.u8 	%rs5, [%rd33];
	setp.le.u16 	%p4, %rs1, %rs2;
	mov.b64 	%rd86, 1;
	@%p4 bra 	$L__BB0_3;
	st.local.u8 	[%rd1+1], %rs1;
	mov.b64 	%rd86, 0;
$L__BB0_3:
	add.s64 	%rd36, %rd1, %rd86;
	st.local.u8 	[%rd36], %rs2;
	ld.local.u8 	%rs6, [%rd1+1];
	setp.le.u16 	%p5, %rs6, %rs3;
	mov.b64 	%rd87, 2;
	@%p5 bra 	$L__BB0_6;
	st.local.u8 	[%rd1+2], %rs6;
	ld.local.u8 	%rs7, [%rd1];
	setp.le.u16 	%p6, %rs7, %rs3;
	mov.b64 	%rd87, 1;
	@%p6 bra 	$L__BB0_6;
	st.local.u8 	[%rd1+1], %rs7;
	mov.b64 	%rd87, 0;
$L__BB0_6:
	add.s64 	%rd40, %rd1, %rd87;
	st.local.u8 	[%rd40], %rs3;
	ld.local.u8 	%rs8, [%rd1+3];
	ld.local.u8 	%rs9, [%rd1+2];
	setp.le.u16 	%p7, %rs9, %rs8;
	mov.b64 	%rd88, 3;
	@%p7 bra 	$L__BB0_10;
	st.local.u8 	[%rd1+3], %rs9;
	ld.local.u8 	%rs10, [%rd1+1];
	setp.le.u16 	%p8, %rs10, %rs8;
	mov.b64 	%rd88, 2;
	@%p8 bra 	$L__BB0_10;
	st.local.u8 	[%rd1+2], %rs10;
	ld.local.u8 	%rs11, [%rd1];
	setp.le.u16 	%p9, %rs11, %rs8;
	mov.b64 	%rd88, 1;
	@%p9 bra 	$L__BB0_10;
	st.local.u8 	[%rd1+1], %rs11;
	mov.b64 	%rd88, 0;
$L__BB0_10:
	add.s64 	%rd45, %rd1, %rd88;
	st.local.u8 	[%rd45], %rs8;
	ld.local.u8 	%rs12, [%rd1+3];
	setp.le.u16 	%p10, %rs12, %rs4;
	mov.b64 	%rd89, 4;
	@%p10 bra 	$L__BB0_15;
	st.local.u8 	[%rd1+4], %rs12;
	ld.local.u8 	%rs13, [%rd1+2];
	setp.le.u16 	%p11, %rs13, %rs4;
	mov.b64 	%rd89, 3;
	@%p11 bra 	$L__BB0_15;
	st.local.u8 	[%rd1+3], %rs13;
	ld.local.u8 	%rs14, [%rd1+1];
	setp.le.u16 	%p12, %rs14, %rs4;
	mov.b64 	%rd89, 2;
	@%p12 bra 	$L__BB0_15;
	st.local.u8 	[%rd1+2], %rs14;
	ld.local.u8 	%rs15, [%rd1];
	setp.le.u16 	%p13, %rs15, %rs4;
	mov.b64 	%rd89, 1;
	@%p13 bra 	$L__BB0_15;
	st.local.u8 	[%rd1+1], %rs15;
	mov.b64 	%rd89, 0;
$L__BB0_15:
	add.s64 	%rd51, %rd1, %rd89;
	st.local.u8 	[%rd51], %rs4;
	ld.local.u8 	%rs16, [%rd1+5];
	ld.local.u8 	%rs17, [%rd1+4];
	setp.le.u16 	%p14, %rs17, %rs16;
	mov.b64 	%rd90, 5;
	@%p14 bra 	$L__BB0_21;
	st.local.u8 	[%rd1+5], %rs17;
	ld.local.u8 	%rs18, [%rd1+3];
	setp.le.u16 	%p15, %rs18, %rs16;
	mov.b64 	%rd90, 4;
	@%p15 bra 	$L__BB0_21;
	st.local.u8 	[%rd1+4], %rs18;
	ld.local.u8 	%rs19, [%rd1+2];
	setp.le.u16 	%p16, %rs19, %rs16;
	mov.b64 	%rd90, 3;
	@%p16 bra 	$L__BB0_21;
	st.local.u8 	[%rd1+3], %rs19;
	ld.local.u8 	%rs20, [%rd1+1];
	setp.le.u16 	%p17, %rs20, %rs16;
	mov.b64 	%rd90, 2;
	@%p17 bra 	$L__BB0_21;
	st.local.u8 	[%rd1+2], %rs20;
	ld.local.u8 	%rs21, [%rd1];
	setp.le.u16 	%p18, %rs21, %rs16;
	mov.b64 	%rd90, 1;
	@%p18 bra 	$L__BB0_21;
	st.local.u8 	[%rd1+1], %rs21;
	mov.b64 	%rd90, 0;
$L__BB0_21:
	add.s64 	%rd58, %rd1, %rd90;
	st.local.u8 	[%rd58], %rs16;
	ld.local.u8 	%rs22, [%rd1+6];
	ld.local.u8 	%rs23, [%rd1+5];
	setp.le.u16 	%p19, %rs23, %rs22;
	mov.b64 	%rd91, 6;
	@%p19 bra 	$L__BB0_28;
	st.local.u8 	[%rd1+6], %rs23;
	ld.local.u8 	%rs24, [%rd1+4];
	setp.le.u16 	%p20, %rs24, %rs22;
	mov.b64 	%rd91, 5;
	@%p20 bra 	$L__BB0_28;
	st.local.u8 	[%rd1+5], %rs24;
	ld.local.u8 	%rs25, [%rd1+3];
	setp.le.u16 	%p21, %rs25, %rs22;
	mov.b64 	%rd91, 4;
	@%p21 bra 	$L__BB0_28;
	st.local.u8 	[%rd1+4], %rs25;
	ld.local.u8 	%rs26, [%rd1+2];
	setp.le.u16 	%p22, %rs26, %rs22;
	mov.b64 	%rd91, 3;
	@%p22 bra 	$L__BB0_28;
	st.local.u8 	[%rd1+3], %rs26;
	ld.local.u8 	%rs27, [%rd1+1];
	setp.le.u16 	%p23, %rs27, %rs22;
	mov.b64 	%rd91, 2;
	@%p23 bra 	$L__BB0_28;
	st.local.u8 	[%rd1+2], %rs27;
	ld.local.u8 	%rs28, [%rd1];
	setp.le.u16 	%p24, %rs28, %rs22;
	mov.b64 	%rd91, 1;
	@%p24 bra 	$L__BB0_28;
	st.local.u8 	[%rd1+1], %rs28;
	mov.b64 	%rd91, 0;
$L__BB0_28:
	add.s64 	%rd66, %rd1, %rd91;
	st.local.u8 	[%rd66], %rs22;
	ld.local.u8 	%rs29, [%rd1+7];
	ld.local.u8 	%rs30, [%rd1+6];
	setp.le.u16 	%p25, %rs30, %rs29;
	mov.b64 	%rd92, 7;
	@%p25 bra 	$L__BB0_36;
	st.local.u8 	[%rd1+7], %rs30;
	ld.local.u8 	%rs31, [%rd1+5];
	setp.le.u16 	%p26, %rs31, %rs29;
	mov.b64 	%rd92, 6;
	@%p26 bra 	$L__BB0_36;
	st.local.u8 	[%rd1+6], %rs31;
	ld.local.u8 	%rs32, [%rd1+4];
	setp.le.u16 	%p27, %rs32, %rs29;
	mov.b64 	%rd92, 5;
	@%p27 bra 	$L__BB0_36;
	st.local.u8 	[%rd1+5], %rs32;
	ld.local.u8 	%rs33, [%rd1+3];
	setp.le.u16 	%p28, %rs33, %rs29;
	mov.b64 	%rd92, 4;
	@%p28 bra 	$L__BB0_36;
	st.local.u8 	[%rd1+4], %rs33;
	ld.local.u8 	%rs34, [%rd1+2];
	setp.le.u16 	%p29, %rs34, %rs29;
	mov.b64 	%rd92, 3;
	@%p29 bra 	$L__BB0_36;
	st.local.u8 	[%rd1+3], %rs34;
	ld.local.u8 	%rs35, [%rd1+1];
	setp.le.u16 	%p30, %rs35, %rs29;
	mov.b64 	%rd92, 2;
	@%p30 bra 	$L__BB0_36;
	st.local.u8 	[%rd1+2], %rs35;
	ld.local.u8 	%rs36, [%rd1];
	setp.le.u16 	%p31, %rs36, %rs29;
	mov.b64 	%rd92, 1;
	@%p31 bra 	$L__BB0_36;
	st.local.u8 	[%rd1+1], %rs36;
	mov.b64 	%rd92, 0;
$L__BB0_36:
	add.s64 	%rd75, %rd1, %rd92;
	st.local.u8 	[%rd75], %rs29;
	ld.local.u8 	%rs48, [%rd1+7];
	setp.le.u16 	%p32, %rs48, %rs5;
	mov.b64 	%rd93, 8;
	@%p32 bra 	$L__BB0_44;
	ld.local.u8 	%rs50, [%rd1+6];
	setp.le.u16 	%p33, %rs50, %rs5;
	mov.b64 	%rd93, 7;
	@%p33 bra 	$L__BB0_44;
	ld.local.u8 	%rs52, [%rd1+5];
	setp.le.u16 	%p34, %rs52, %rs5;
	mov.b64 	%rd93, 6;
	@%p34 bra 	$L__BB0_44;
	ld.local.u8 	%rs54, [%rd1+4];
	setp.le.u16 	%p35, %rs54, %rs5;
	mov.b64 	%rd93, 5;
	@%p35 bra 	$L__BB0_44;
	ld.local.u8 	%rs37, [%rd1+3];
	setp.le.u16 	%p36, %rs37, %rs5;
	mov.b64 	%rd93, 4;
	@%p36 bra 	$L__BB0_44;
	st.local.u8 	[%rd1+4], %rs37;
	ld.local.u8 	%rs57, [%rd1+2];
	setp.le.u16 	%p37, %rs57, %rs5;
	mov.b64 	%rd93, 3;
	@%p37 bra 	$L__BB0_44;
	ld.local.u8 	%rs59, [%rd1+1];
	setp.le.u16 	%p38, %rs59, %rs5;
	mov.b64 	%rd93, 2;
	@%p38 bra 	$L__BB0_44;
	ld.local.u8 	%rs61, [%rd1];
	setp.le.u16 	%p39, %rs61, %rs5;
	selp.u64 	%rd93, 1, 0, %p39;
$L__BB0_44:
	add.s64 	%rd82, %rd1, %rd93;
	st.local.u8 	[%rd82], %rs5;
	ld.local.u8 	%rs63, [%rd1+4];
	mad.lo.s32 	%r41, %r3, %r12, %r1;
	cvt.s64.s32 	%rd83, %r41;
	cvta.to.global.u64 	%rd84, %rd12;
	add.s64 	%rd85, %rd84, %rd83;
	st.global.u8 	[%rd85], %rs63;
$L__BB0_45:
	ret;

}


// ===== COMPILED SASS (sm_100) =====

	.target	sm_100

	.elftype	@"ET_EXEC"


//--------------------- .note.nv.tkinfo           --------------------------
	.section	.note.nv.tkinfo,"",@"SHT_NOTE"
	.sectionflags	@"SHF_NOTE_NV_TKINFO"
	.tkinfo
        /*0018*/ 	.word	0x00000002
        /*0030*/ 	.string	""
        /*0030*/ 	.string	"ptxas"
        /*0030*/ 	.string	"Cuda compilation tools, release 13.0, V13.0.88"
        /*0030*/ 	.string	"Build cuda_13.0.r13.0/compiler.36424714_0"
        /*0030*/ 	.string	"-arch sm_100 -m 64 "



//--------------------- .note.nv.cuinfo           --------------------------
	.section	.note.nv.cuinfo,"",@"SHT_NOTE"
	.sectionflags	@"SHF_NOTE_NV_CUINFO"
        /*0018*/ 	.short	0x0002
        /*001a*/ 	.short	0x0064
        /*001c*/ 	.short	0x0082
	.zero		2


//--------------------- .nv.info                  --------------------------
	.section	.nv.info,"",@"SHT_CUDA_INFO"
	.align	4


	//----- nvinfo : EIATTR_REGCOUNT
	.align		4
        /*0000*/ 	.byte	0x04, 0x2f
        /*0002*/ 	.short	(.L_1 - .L_0)
	.align		4
.L_0:
        /*0004*/ 	.word	index@(medianFilter)
        /*0008*/ 	.word	0x0000001a


	//----- nvinfo : EIATTR_FRAME_SIZE
	.align		4
.L_1:
        /*000c*/ 	.byte	0x04, 0x11
        /*000e*/ 	.short	(.L_3 - .L_2)
	.align		4
.L_2:
        /*0010*/ 	.word	index@(medianFilter)
        /*0014*/ 	.word	0x00000010


	//----- nvinfo : EIATTR_MIN_STACK_SIZE
	.align		4
.L_3:
        /*0018*/ 	.byte	0x04, 0x12
        /*001a*/ 	.short	(.L_5 - .L_4)
	.align		4
.L_4:
        /*001c*/ 	.word	index@(medianFilter)
        /*0020*/ 	.word	0x00000010
.L_5:


//--------------------- .nv.compat                --------------------------
	.section	.nv.compat,"",@"SHT_CUDA_COMPAT_INFO"
	.align	4
        /*0000*/ 	.byte	0x02, 0x09, 0x00, 0x00, 0x02, 0x02, 0x01, 0x00, 0x02, 0x05, 0x05, 0x00, 0x03, 0x07, 0x01, 0x01
        /*0010*/ 	.byte	0x02, 0x03, 0x00, 0x00, 0x02, 0x06, 0x01, 0x00, 0x04, 0x0b, 0x08, 0x00, 0x09, 0x00, 0x00, 0x00
        /*0020*/ 	.byte	0x00, 0x00, 0x00, 0x00


//--------------------- .nv.info.medianFilter     --------------------------
	.section	.nv.info.medianFilter,"",@"SHT_CUDA_INFO"
	.sectionflags	@""
	.align	4


	//----- nvinfo : EIATTR_CUDA_API_VERSION
	.align		4
        /*0000*/ 	.byte	0x04, 0x37
        /*0002*/ 	.short	(.L_7 - .L_6)
.L_6:
        /*0004*/ 	.word	0x00000082


	//----- nvinfo : EIATTR_KPARAM_INFO
	.align		4
.L_7:
        /*0008*/ 	.byte	0x04, 0x17
        /*000a*/ 	.short	(.L_9 - .L_8)
.L_8:
        /*000c*/ 	.word	0x00000000
        /*0010*/ 	.short	0x0003
        /*0012*/ 	.short	0x0014
        /*0014*/ 	.byte	0x00, 0xf0, 0x11, 0x00


	//----- nvinfo : EIATTR_KPARAM_INFO
	.align		4
.L_9:
        /*0018*/ 	.byte	0x04, 0x17
        /*001a*/ 	.short	(.L_11 - .L_10)
.L_10:
        /*001c*/ 	.word	0x00000000
        /*0020*/ 	.short	0x0002
        /*0022*/ 	.short	0x0010
        /*0024*/ 	.byte	0x00, 0xf0, 0x11, 0x00


	//----- nvinfo : EIATTR_KPARAM_INFO
	.align		4
.L_11:
        /*0028*/ 	.byte	0x04, 0x17
        /*002a*/ 	.short	(.L_13 - .L_12)
.L_12:
        /*002c*/ 	.word	0x00000000
        /*0030*/ 	.short	0x0001
        /*0032*/ 	.short	0x0008
        /*0034*/ 	.byte	0x00, 0xf5, 0x21, 0x00


	//----- nvinfo : EIATTR_KPARAM_INFO
	.align		4
.L_13:
        /*0038*/ 	.byte	0x04, 0x17
        /*003a*/ 	.short	(.L_15 - .L_14)
.L_14:
        /*003c*/ 	.word	0x00000000
        /*0040*/ 	.short	0x0000
        /*0042*/ 	.short	0x0000
        /*0044*/ 	.byte	0x00, 0xf5, 0x21, 0x00


	//----- nvinfo : EIATTR_SPARSE_MMA_MASK
	.align		4
.L_15:
        /*0048*/ 	.byte	0x03, 0x50
        /*004a*/ 	.short	0x0000


	//----- nvinfo : EIATTR_MAXREG_COUNT
	.align		4
        /*004c*/ 	.byte	0x03, 0x1b
        /*004e*/ 	.short	0x00ff


	//----- nvinfo : EIATTR_MERCURY_ISA_VERSION
	.align		4
        /*0050*/ 	.byte	0x03, 0x5f
        /*0052*/ 	.short	0x0101


	//----- nvinfo : EIATTR_VRC_CTA_INIT_COUNT
	.align		4
        /*0054*/ 	.byte	0x02, 0x4a
	.zero		1
	.zero		1


	//----- nvinfo : EIATTR_EXIT_INSTR_OFFSETS
	.align		4
        /*0058*/ 	.byte	0x04, 0x1c
        /*005a*/ 	.short	(.L_17 - .L_16)


	//   ....[0]....
.L_16:
        /*005c*/ 	.word	0x000000d0


	//   ....[1]....
        /*0060*/ 	.word	0x000011a0


	//----- nvinfo : EIATTR_CRS_STACK_SIZE
	.align		4
.L_17:
        /*0064*/ 	.byte	0x04, 0x1e
        /*0066*/ 	.short	(.L_19 - .L_18)
.L_18:
        /*0068*/ 	.word	0x00000000


	//----- nvinfo : EIATTR_CBANK_PARAM_SIZE
	.align		4
.L_19:
        /*006c*/ 	.byte	0x03, 0x19
        /*006e*/ 	.short	0x0018


	//----- nvinfo : EIATTR_PARAM_CBANK
	.align		4
        /*0070*/ 	.byte	0x04, 0x0a
        /*0072*/ 	.short	(.L_21 - .L_20)
	.align		4
.L_20:
        /*0074*/ 	.word	index@(.nv.constant0.medianFilter)
        /*0078*/ 	.short	0x0380
        /*007a*/ 	.short	0x0018


	//----- nvinfo : EIATTR_SW_WAR
	.align		4
.L_21:
        /*007c*/ 	.byte	0x04, 0x36
        /*007e*/ 	.short	(.L_23 - .L_22)
.L_22:
        /*0080*/ 	.word	0x00000008
.L_23:


//--------------------- .nv.callgraph             --------------------------
	.section	.nv.callgraph,"",@"SHT_CUDA_CALLGRAPH"
	.align	4
	.sectionentsize	8
	.align		4
        /*0000*/ 	.word	0x00000000
	.align		4
        /*0004*/ 	.word	0xffffffff
	.align		4
        /*0008*/ 	.word	0x00000000
	.align		4
        /*000c*/ 	.word	0xfffffffe
	.align		4
        /*0010*/ 	.word	0x00000000
	.align		4
        /*0014*/ 	.word	0xfffffffd
	.align		4
        /*0018*/ 	.word	0x00000000
	.align		4
        /*001c*/ 	.word	0xfffffffc


//--------------------- .text.medianFilter        --------------------------
	.section	.text.medianFilter,"ax",@progbits
	.align	128
        .global         medianFilter
        .type           medianFilter,@function
        .size           medianFilter,(.L_x_15 - medianFilter)
        .other          medianFilter,@"STO_CUDA_ENTRY STV_DEFAULT"
medianFilter:
.text.medianFilter:
[----:B------:R-:W0:Y:S01]  /*0000*/  LDC R1, c[0x0][0x37c] ;  /* 0x0000df00ff017b82 */ /* 0x000e220000000800 */
[----:B------:R-:W1:Y:S07]  /*0010*/  S2R R2, SR_TID.Y ;  /* 0x0000000000027919 */ /* 0x000e6e0000002200 */
[----:B------:R-:W2:Y:S01]  /*0020*/  LDC R11, c[0x0][0x360] ;  /* 0x0000d800ff0b7b82 */ /* 0x000ea20000000800 */
[----:B0-----:R-:W-:Y:S01]  /*0030*/  VIADD R1, R1, 0xfffffff0 ;  /* 0xfffffff001017836 */ /* 0x001fe20000000000 */
[----:B------:R-:W2:Y:S06]  /*0040*/  S2R R0, SR_TID.X ;  /* 0x0000000000007919 */ /* 0x000eac0000002100 */
[----:B------:R-:W1:Y:S08]  /*0050*/  S2UR UR5, SR_CTAID.Y ;  /* 0x00000000000579c3 */ /* 0x000e700000002600 */
[----:B------:R-:W1:Y:S08]  /*0060*/  LDC R9, c[0x0][0x364] ;  /* 0x0000d900ff097b82 */ /* 0x000e700000000800 */
[----:B------:R-:W2:Y:S08]  /*0070*/  S2UR UR4, SR_CTAID.X ;  /* 0x00000000000479c3 */ /* 0x000eb00000002500 */
[----:B------:R-:W0:Y:S01]  /*0080*/  LDC.64 R14, c[0x0][0x390] ;  /* 0x0000e400ff0e7b82 */ /* 0x000e220000000a00 */
[----:B-1----:R-:W-:-:S02]  /*0090*/  IMAD R9, R9, UR5, R2 ;  /* 0x0000000509097c24 */ /* 0x002fc4000f8e0202 */
[----:B--2---:R-:W-:-:S03]  /*00a0*/  IMAD R11, R11, UR4, R0 ;  /* 0x000000040b0b7c24 */ /* 0x004fc6000f8e0200 */
[----:B0-----:R-:W-:-:S04]  /*00b0*/  ISETP.GE.AND P0, PT, R9, R15, PT ;  /* 0x0000000f0900720c */ /* 0x001fc80003f06270 */
[----:B------:R-:W-:-:S13]  /*00c0*/  ISETP.GE.OR P0, PT, R11, R14, P0 ;  /* 0x0000000e0b00720c */ /* 0x000fda0000706670 */
[----:B------:R-:W-:Y:S05]  /*00d0*/  @P0 EXIT ;  /* 0x000000000000094d */ /* 0x000fea0003800000 */
[----:B------:R-:W0:Y:S01]  /*00e0*/  LDCU.64 UR6, c[0x0][0x380] ;  /* 0x00007000ff0677ac */ /* 0x000e220008000a00 */
[----:B------:R-:W-:Y:S01]  /*00f0*/  VIADD R0, R15, 0xffffffff ;  /* 0xffffffff0f007836 */ /* 0x000fe20000000000 */
[----:B------:R-:W-:Y:S01]  /*0100*/  VIMNMX R2, PT, PT, R11, 0x1, !PT ;  /* 0x000000010b027848 */ /* 0x000fe20007fe0100 */
[----:B------:R-:W-:Y:S01]  /*0110*/  VIADD R3, R14, 0xffffffff ;  /* 0xffffffff0e037836 */ /* 0x000fe20000000000 */
[----:B------:R-:W-:Y:S01]  /*0120*/  VIMNMX.U32 R7, PT, PT, R9, 0x1, !PT ;  /* 0x0000000109077848 */ /* 0x000fe20007fe0000 */
[----:B------:R-:W1:Y:S01]  /*0130*/  LDCU.64 UR4, c[0x0][0x358] ;  /* 0x00006b00ff0477ac */ /* 0x000e620008000a00 */
[----:B------:R-:W-:Y:S02]  /*0140*/  VIMNMX R4, PT, PT, RZ, R11, !PT ;  /* 0x0000000bff047248 */ /* 0x000fe40007fe0100 */
[----:B------:R-:W-:Y:S02]  /*0150*/  VIADDMNMX R17, R2, 0xffffffff, R3, PT ;  /* 0xffffffff02117846 */ /* 0x000fe40003800103 */
[----:B------:R-:W-:-:S02]  /*0160*/  VIADDMNMX.U32 R7, R7, 0xffffffff, R0, PT ;  /* 0xffffffff07077846 */ /* 0x000fc40003800000 */
[----:B------:R-:W-:Y:S02]  /*0170*/  VIMNMX R21, PT, PT, R3, R4, PT ;  /* 0x0000000403157248 */ /* 0x000fe40003fe0100 */
[----:B------:R-:W-:Y:S01]  /*0180*/  VIMNMX R2, PT, PT, R11, -0x1, !PT ;  /* 0xffffffff0b027848 */ /* 0x000fe20007fe0100 */
[----:B------:R-:W-:Y:S01]  /*0190*/  IMAD R5, R7, R14, R17 ;  /* 0x0000000e07057224 */ /* 0x000fe200078e0211 */
[----:B------:R-:W-:Y:S01]  /*01a0*/  VIMNMX.U32 R19, PT, PT, R9, R0, PT ;  /* 0x0000000009137248 */ /* 0x000fe20003fe0000 */
[----:B------:R-:W-:Y:S01]  /*01b0*/  IMAD R6, R7, R14, R21 ;  /* 0x0000000e07067224 */ /* 0x000fe200078e0215 */
[----:B------:R-:W-:Y:S02]  /*01c0*/  VIADDMNMX.U32 R15, R9, 0x1, R0, PT ;  /* 0x00000001090f7846 */ /* 0x000fe40003800000 */
[----:B0-----:R-:W-:Y:S02]  /*01d0*/  IADD3 R12, P0, PT, R5, UR6, RZ ;  /* 0x00000006050c7c10 */ /* 0x001fe4000ff1e0ff */
[----:B------:R-:W-:-:S02]  /*01e0*/  IADD3 R4, P1, PT, R6, UR6, RZ ;  /* 0x0000000606047c10 */ /* 0x000fc4000ff3e0ff */
[----:B------:R-:W-:Y:S02]  /*01f0*/  LEA.HI.X.SX32 R13, R5, UR7, 0x1, P0 ;  /* 0x00000007050d7c11 */ /* 0x000fe400080f0eff */
[----:B------:R-:W-:Y:S02]  /*0200*/  LEA.HI.X.SX32 R5, R6, UR7, 0x1, P1 ;  /* 0x0000000706057c11 */ /* 0x000fe400088f0eff */
[----:B------:R-:W-:Y:S01]  /*0210*/  VIADDMNMX R3, R2, 0x1, R3, PT ;  /* 0x0000000102037846 */ /* 0x000fe20003800103 */
[-CC-:B------:R-:W-:Y:S01]  /*0220*/  IMAD R2, R19, R14.reuse, R17.reuse ;  /* 0x0000000e13027224 */ /* 0x180fe200078e0211 */
[----:B-1----:R0:W2:Y:S01]  /*0230*/  LDG.E.U8 R0, desc[UR4][R12.64] ;  /* 0x000000040c007981 */ /* 0x0020a2000c1e1100 */
[----:B------:R-:W-:-:S03]  /*0240*/  IMAD R17, R15, R14, R17 ;  /* 0x0000000e0f117224 */ /* 0x000fc600078e0211 */
[----:B------:R-:W2:Y:S01]  /*0250*/  LDG.E.U8 R5, desc[UR4][R4.64] ;  /* 0x0000000404057981 */ /* 0x000ea2000c1e1100 */
[C---:B------:R-:W-:Y:S01]  /*0260*/  IADD3 R22, P0, PT, R2.reuse, UR6, RZ ;  /* 0x0000000602167c10 */ /* 0x040fe2000ff1e0ff */
[-C--:B------:R-:W-:Y:S01]  /*0270*/  IMAD R6, R19, R14.reuse, R3 ;  /* 0x0000000e13067224 */ /* 0x080fe200078e0203 */
[----:B------:R-:W-:Y:S01]  /*0280*/  IADD3 R16, P1, PT, R17, UR6, RZ ;  /* 0x0000000611107c10 */ /* 0x000fe2000ff3e0ff */
[-CC-:B------:R-:W-:Y:S01]  /*0290*/  IMAD R8, R15, R14.reuse, R21.reuse ;  /* 0x0000000e0f087224 */ /* 0x180fe200078e0215 */
[----:B------:R-:W-:Y:S01]  /*02a0*/  LEA.HI.X.SX32 R23, R2, UR7, 0x1, P0 ;  /* 0x0000000702177c11 */ /* 0x000fe200080f0eff */
[-C--:B------:R-:W-:Y:S01]  /*02b0*/  IMAD R19, R19, R14.reuse, R21 ;  /* 0x0000000e13137224 */ /* 0x080fe200078e0215 */
[----:B------:R-:W-:Y:S01]  /*02c0*/  LEA.HI.X.SX32 R17, R17, UR7, 0x1, P1 ;  /* 0x0000000711117c11 */ /* 0x000fe200088f0eff */
[----:B------:R-:W-:Y:S01]  /*02d0*/  IMAD R7, R7, R14, R3 ;  /* 0x0000000e07077224 */ /* 0x000fe200078e0203 */
[----:B------:R-:W-:Y:S01]  /*02e0*/  IADD3 R20, P0, PT, R6, UR6, RZ ;  /* 0x0000000606147c10 */ /* 0x000fe2000ff1e0ff */
[----:B------:R-:W3:Y:S01]  /*02f0*/  LDG.E.U8 R2, desc[UR4][R22.64] ;  /* 0x0000000416027981 */ /* 0x000ee2000c1e1100 */
[----:B0-----:R-:W-:-:S02]  /*0300*/  IADD3 R12, P1, PT, R8, UR6, RZ ;  /* 0x00000006080c7c10 */ /* 0x001fc4000ff3e0ff */
[----:B------:R-:W-:Y:S01]  /*0310*/  LEA.HI.X.SX32 R21, R6, UR7, 0x1, P0 ;  /* 0x0000000706157c11 */ /* 0x000fe200080f0eff */
[----:B------:R0:W4:Y:S01]  /*0320*/  LDG.E.U8 R10, desc[UR4][R16.64] ;  /* 0x00000004100a7981 */ /* 0x000122000c1e1100 */
[----:B------:R-:W-:Y:S02]  /*0330*/  LEA.HI.X.SX32 R13, R8, UR7, 0x1, P1 ;  /* 0x00000007080d7c11 */ /* 0x000fe400088f0eff */
[----:B------:R-:W-:Y:S01]  /*0340*/  IADD3 R6, P0, PT, R7, UR6, RZ ;  /* 0x0000000607067c10 */ /* 0x000fe2000ff1e0ff */
[----:B------:R-:W5:Y:S01]  /*0350*/  LDG.E.U8 R8, desc[UR4][R20.64] ;  /* 0x0000000414087981 */ /* 0x000f62000c1e1100 */
[----:B------:R-:W-:Y:S02]  /*0360*/  IADD3 R18, P1, PT, R19, UR6, RZ ;  /* 0x0000000613127c10 */ /* 0x000fe4000ff3e0ff */
[----:B------:R-:W-:Y:S01]  /*0370*/  LEA.HI.X.SX32 R7, R7, UR7, 0x1, P0 ;  /* 0x0000000707077c11 */ /* 0x000fe200080f0eff */
[----:B------:R-:W5:Y:S01]  /*0380*/  LDG.E.U8 R12, desc[UR4][R12.64] ;  /* 0x000000040c0c7981 */ /* 0x000f62000c1e1100 */
[----:B------:R-:W-:-:S03]  /*0390*/  LEA.HI.X.SX32 R19, R19, UR7, 0x1, P1 ;  /* 0x0000000713137c11 */ /* 0x000fc600088f0eff */
[----:B------:R-:W5:Y:S04]  /*03a0*/  LDG.E.U8 R6, desc[UR4][R6.64] ;  /* 0x0000000406067981 */ /* 0x000f68000c1e1100 */
[----:B------:R-:W5:Y:S01]  /*03b0*/  LDG.E.U8 R4, desc[UR4][R18.64] ;  /* 0x0000000412047981 */ /* 0x000f62000c1e1100 */
[----:B0-----:R-:W-:Y:S01]  /*03c0*/  IMAD.MOV.U32 R16, RZ, RZ, 0x1 ;  /* 0x00000001ff107424 */ /* 0x001fe200078e00ff */
[----:B--2---:R-:W-:Y:S02]  /*03d0*/  ISETP.GT.U32.AND P0, PT, R0, R5, PT ;  /* 0x000000050000720c */ /* 0x004fe40003f04070 */
[----:B------:R-:W-:Y:S04]  /*03e0*/  STL.U8 [R1+0x1], R5 ;  /* 0x0000010501007387 */ /* 0x000fe80000100000 */
[----:B------:R-:W-:Y:S07]  /*03f0*/  STL.U8 [R1], R0 ;  /* 0x0000000001007387 */ /* 0x000fee0000100000 */
[----:B------:R-:W-:-:S04]  /*0400*/  @P0 IMAD.MOV.U32 R16, RZ, RZ, RZ ;  /* 0x000000ffff100224 */ /* 0x000fc800078e00ff */
[----:B------:R-:W-:Y:S01]  /*0410*/  IMAD.IADD R16, R1, 0x1, R16 ;  /* 0x0000000101107824 */ /* 0x000fe200078e0210 */
[----:B---3--:R0:W-:Y:S04]  /*0420*/  STL.U8 [R1+0x3], R2 ;  /* 0x0000030201007387 */ /* 0x0081e80000100000 */
[----:B----4-:R-:W-:Y:S04]  /*0430*/  STL.U8 [R1+0x6], R10 ;  /* 0x0000060a01007387 */ /* 0x010fe80000100000 */
[----:B-----5:R1:W-:Y:S04]  /*0440*/  STL.U8 [R1+0x5], R8 ;  /* 0x0000050801007387 */ /* 0x0203e80000100000 */
[----:B------:R2:W-:Y:S04]  /*0450*/  STL.U8 [R1+0x7], R12 ;  /* 0x0000070c01007387 */ /* 0x0005e80000100000 */
[----:B------:R2:W-:Y:S04]  /*0460*/  @P0 STL.U8 [R1+0x1], R0 ;  /* 0x0000010001000387 */ /* 0x0005e80000100000 */
[----:B------:R2:W-:Y:S04]  /*0470*/  STL.U8 [R1+0x2], R6 ;  /* 0x0000020601007387 */ /* 0x0005e80000100000 */
[----:B------:R2:W-:Y:S04]  /*0480*/  STL.U8 [R1+0x4], R4 ;  /* 0x0000040401007387 */ /* 0x0005e80000100000 */
[----:B------:R2:W-:Y:S04]  /*0490*/  STL.U8 [R16], R5 ;  /* 0x0000000510007387 */ /* 0x0005e80000100000 */
[----:B------:R-:W3:Y:S01]  /*04a0*/  LDL.U8 R7, [R1+0x1] ;  /* 0x0000010001077983 */ /* 0x000ee20000100000 */
[----:B------:R-:W-:Y:S01]  /*04b0*/  IMAD R3, R15, R14, R3 ;  /* 0x0000000e0f037224 */ /* 0x000fe200078e0203 */
[----:B------:R-:W-:Y:S04]  /*04c0*/  BSSY.RECONVERGENT B0, `(.L_x_0) ;  /* 0x000000c000007945 */ /* 0x000fe80003800200 */
[----:B0-----:R-:W-:Y:S01]  /*04d0*/  IADD3 R2, P1, PT, R3, UR6, RZ ;  /* 0x0000000603027c10 */ /* 0x001fe2000ff3e0ff */
[----:B-1----:R-:W-:-:S03]  /*04e0*/  IMAD.MOV.U32 R8, RZ, RZ, 0x2 ;  /* 0x00000002ff087424 */ /* 0x002fc600078e00ff */
[----:B------:R-:W-:Y:S02]  /*04f0*/  LEA.HI.X.SX32 R3, R3, UR7, 0x1, P1 ;  /* 0x0000000703037c11 */ /* 0x000fe400088f0eff */
[----:B---3--:R-:W-:-:S13]  /*0500*/  ISETP.GT.U32.AND P0, PT, R7, R6, PT ;  /* 0x000000060700720c */ /* 0x008fda0003f04070 */
[----:B--2---:R-:W-:Y:S05]  /*0510*/  @!P0 BRA `(.L_x_1) ;  /* 0x0000000000188947 */ /* 0x004fea0003800000 */
[----:B------:R-:W2:Y:S01]  /*0520*/  LDL.U8 R0, [R1] ;  /* 0x0000000001007983 */ /* 0x000ea20000100000 */
[----:B------:R-:W-:-:S03]  /*0530*/  IMAD.MOV.U32 R8, RZ, RZ, 0x1 ;  /* 0x00000001ff087424 */ /* 0x000fc600078e00ff */
[----:B------:R0:W-:Y:S01]  /*0540*/  STL.U8 [R1+0x2], R7 ;  /* 0x0000020701007387 */ /* 0x0001e20000100000 */
[----:B--2---:R-:W-:-:S13]  /*0550*/  ISETP.GT.U32.AND P0, PT, R0, R6, PT ;  /* 0x000000060000720c */ /* 0x004fda0003f04070 */
[----:B------:R0:W-:Y:S01]  /*0560*/  @P0 STL.U8 [R1+0x1], R0 ;  /* 0x0000010001000387 */ /* 0x0001e20000100000 */
[----:B------:R-:W-:-:S07]  /*0570*/  @P0 IMAD.MOV.U32 R8, RZ, RZ, RZ ;  /* 0x000000ffff080224 */ /* 0x000fce00078e00ff */
.L_x_1:
[----:B------:R-:W-:Y:S05]  /*0580*/  BSYNC.RECONVERGENT B0 ;  /* 0x0000000000007941 */ /* 0x000fea0003800200 */
.L_x_0:
[----:B------:R-:W-:-:S05]  /*0590*/  IMAD.IADD R5, R1, 0x1, R8 ;  /* 0x0000000101057824 */ /* 0x000fca00078e0208 */
[----:B------:R1:W-:Y:S04]  /*05a0*/  STL.U8 [R5], R6 ;  /* 0x0000000605007387 */ /* 0x0003e80000100000 */
[----:B0-----:R-:W2:Y:S04]  /*05b0*/  LDL.U8 R7, [R1+0x3] ;  /* 0x0000030001077983 */ /* 0x001ea80000100000 */
[----:B------:R-:W2:Y:S01]  /*05c0*/  LDL.U8 R0, [R1+0x2] ;  /* 0x0000020001007983 */ /* 0x000ea20000100000 */
[----:B------:R-:W-:Y:S01]  /*05d0*/  BSSY.RECONVERGENT B0, `(.L_x_2) ;  /* 0x000000f000007945 */ /* 0x000fe20003800200 */
[----:B------:R-:W-:Y:S01]  /*05e0*/  IMAD.MOV.U32 R8, RZ, RZ, 0x3 ;  /* 0x00000003ff087424 */ /* 0x000fe200078e00ff */
[----:B--2---:R-:W-:-:S13]  /*05f0*/  ISETP.GT.U32.AND P0, PT, R0, R7, PT ;  /* 0x000000070000720c */ /* 0x004fda0003f04070 */
[----:B-1----:R-:W-:Y:S05]  /*0600*/  @!P0 BRA `(.L_x_3) ;  /* 0x00000000002c8947 */ /* 0x002fea0003800000 */
[----:B------:R-:W2:Y:S01]  /*0610*/  LDL.U8 R6, [R1+0x1] ;  /* 0x0000010001067983 */ /* 0x000ea20000100000 */
[----:B------:R-:W-:-:S03]  /*0620*/  IMAD.MOV.U32 R8, RZ, RZ, 0x2 ;  /* 0x00000002ff087424 */ /* 0x000fc600078e00ff */
[----:B------:R0:W-:Y:S01]  /*0630*/  STL.U8 [R1+0x3], R0 ;  /* 0x0000030001007387 */ /* 0x0001e20000100000 */
[----:B--2---:R-:W-:-:S13]  /*0640*/  ISETP.GT.U32.AND P0, PT, R6, R7, PT ;  /* 0x000000070600720c */ /* 0x004fda0003f04070 */
[----:B0-----:R-:W-:Y:S05]  /*0650*/  @!P0 BRA `(.L_x_3) ;  /* 0x0000000000188947 */ /* 0x001fea0003800000 */
[----:B------:R-:W2:Y:S01]  /*0660*/  LDL.U8 R0, [R1] ;  /* 0x0000000001007983 */ /* 0x000ea20000100000 */
[----:B------:R-:W-:-:S03]  /*0670*/  IMAD.MOV.U32 R8, RZ, RZ, 0x1 ;  /* 0x00000001ff087424 */ /* 0x000fc600078e00ff */
[----:B------:R0:W-:Y:S01]  /*0680*/  STL.U8 [R1+0x2], R6 ;  /* 0x0000020601007387 */ /* 0x0001e20000100000 */
[----:B--2---:R-:W-:-:S13]  /*0690*/  ISETP.GT.U32.AND P0, PT, R0, R7, PT ;  /* 0x000000070000720c */ /* 0x004fda0003f04070 */
[----:B------:R0:W-:Y:S01]  /*06a0*/  @P0 STL.U8 [R1+0x1], R0 ;  /* 0x0000010001000387 */ /* 0x0001e20000100000 */
[----:B------:R-:W-:-:S07]  /*06b0*/  @P0 IMAD.MOV.U32 R8, RZ, RZ, RZ ;  /* 0x000000ffff080224 */ /* 0x000fce00078e00ff */
.L_x_3:
[----:B------:R-:W-:Y:S05]  /*06c0*/  BSYNC.RECONVERGENT B0 ;  /* 0x0000000000007941 */ /* 0x000fea0003800200 */
.L_x_2:
[----:B------:R-:W-:Y:S01]  /*06d0*/  IMAD.IADD R8, R1, 0x1, R8 ;  /* 0x0000000101087824 */ /* 0x000fe200078e0208 */
[----:B0-----:R0:W5:Y:S04]  /*06e0*/  LDG.E.U8 R0, desc[UR4][R2.64] ;  /* 0x0000000402007981 */ /* 0x001168000c1e1100 */
[----:B------:R0:W-:Y:S04]  /*06f0*/  STL.U8 [R8], R7 ;  /* 0x0000000708007387 */ /* 0x0001e80000100000 */
[----:B------:R-:W2:Y:S01]  /*0700*/  LDL.U8 R5, [R1+0x3] ;  /* 0x0000030001057983 */ /* 0x000ea20000100000 */
[----:B------:R-:W-:Y:S01]  /*0710*/  BSSY.RECONVERGENT B0, `(.L_x_4) ;  /* 0x0000014000007945 */ /* 0x000fe20003800200 */
[----:B------:R-:W-:Y:S01]  /*0720*/  IMAD.MOV.U32 R6, RZ, RZ, 0x4 ;  /* 0x00000004ff067424 */ /* 0x000fe200078e00ff */
[----:B--2---:R-:W-:-:S13]  /*0730*/  ISETP.GT.U32.AND P0, PT, R5, R4, PT ;  /* 0x000000040500720c */ /* 0x004fda0003f04070 */
[----:B0-----:R-:W-:Y:S05]  /*0740*/  @!P0 BRA `(.L_x_5) ;  /* 0x0000000000408947 */ /* 0x001fea0003800000 */
[----:B------:R-:W2:Y:S01]  /*0750*/  LDL.U8 R2, [R1+0x2] ;  /* 0x0000020001027983 */ /* 0x000ea20000100000 */
[----:B------:R-:W-:-:S03]  /*0760*/  IMAD.MOV.U32 R6, RZ, RZ, 0x3 ;  /* 0x00000003ff067424 */ /* 0x000fc600078e00ff */
[----:B------:R0:W-:Y:S01]  /*0770*/  STL.U8 [R1+0x4], R5 ;  /* 0x0000040501007387 */ /* 0x0001e20000100000 */
[----:B--2---:R-:W-:-:S13]  /*0780*/  ISETP.GT.U32.AND P0, PT, R2, R4, PT ;  /* 0x000000040200720c */ /* 0x004fda0003f04070 */
[----:B0-----:R-:W-:Y:S05]  /*0790*/  @!P0 BRA `(.L_x_5) ;  /* 0x00000000002c8947 */ /* 0x001fea0003800000 */
        /* <DEDUP_REMOVED lines=11> */
.L_x_5:
[----:B------:R-:W-:Y:S05]  /*0850*/  BSYNC.RECONVERGENT B0 ;  /* 0x0000000000007941 */ /* 0x000fea0003800200 */
.L_x_4:
        /* <DEDUP_REMOVED lines=29> */
.L_x_7:
[----:B------:R-:W-:Y:S05]  /*0a30*/  BSYNC.RECONVERGENT B0 ;  /* 0x0000000000007941 */ /* 0x000fea0003800200 */
.L_x_6:
[----:B0-----:R-:W-:-:S05]  /*0a40*/  IMAD.IADD R4, R1, 0x1, R6 ;  /* 0x0000000101047824 */ /* 0x001fca00078e0206 */
[----:B------:R0:W-:Y:S04]  /*0a50*/  STL.U8 [R4], R3 ;  /* 0x0000000304007387 */ /* 0x0001e80000100000 */
[----:B------:R-:W2:Y:S04]  /*0a60*/  LDL.U8 R5, [R1+0x6] ;  /* 0x0000060001057983 */ /* 0x000ea80000100000 */
        /* <DEDUP_REMOVED lines=31> */
.L_x_9:
[----:B------:R-:W-:Y:S05]  /*0c60*/  BSYNC.RECONVERGENT B0 ;  /* 0x0000000000007941 */ /* 0x000fea0003800200 */
.L_x_8:
        /* <DEDUP_REMOVED lines=39> */
.L_x_11:
[----:B------:R-:W-:Y:S05]  /*0ee0*/  BSYNC.RECONVERGENT B0 ;  /* 0x0000000000007941 */ /* 0x000fea0003800200 */
.L_x_10:
[----:B------:R-:W-:-:S05]  /*0ef0*/  IMAD.IADD R6, R1, 0x1, R6 ;  /* 0x0000000101067824 */ /* 0x000fca00078e0206 */
[----:B------:R1:W-:Y:S04]  /*0f00*/  STL.U8 [R6], R3 ;  /* 0x0000000306007387 */ /* 0x0003e80000100000 */
[----:B------:R-:W2:Y:S01]  /*0f10*/  LDL.U8 R5, [R1+0x7] ;  /* 0x0000070001057983 */ /* 0x000ea20000100000 */
[----:B------:R-:W-:Y:S01]  /*0f20*/  BSSY.RECONVERGENT B0, `(.L_x_12) ;  /* 0x000001f000007945 */ /* 0x000fe20003800200 */
[----:B0-----:R-:W-:Y:S01]  /*0f30*/  IMAD.MOV.U32 R4, RZ, RZ, 0x8 ;  /* 0x00000008ff047424 */ /* 0x001fe200078e00ff */
[----:B--2--5:R-:W-:-:S13]  /*0f40*/  ISETP.GT.U32.AND P0, PT, R5, R0, PT ;  /* 0x000000000500720c */ /* 0x024fda0003f04070 */
[----:B-1----:R-:W-:Y:S05]  /*0f50*/  @!P0 BRA `(.L_x_13) ;  /* 0x00000000006c8947 */ /* 0x002fea0003800000 */
[----:B------:R-:W2:Y:S01]  /*0f60*/  LDL.U8 R3, [R1+0x6] ;  /* 0x0000060001037983 */ /* 0x000ea20000100000 */
[----:B------:R-:W-:Y:S01]  /*0f70*/  IMAD.MOV.U32 R4, RZ, RZ, 0x7 ;  /* 0x00000007ff047424 */ /* 0x000fe200078e00ff */
[----:B--2---:R-:W-:-:S13]  /*0f80*/  ISETP.GT.U32.AND P0, PT, R3, R0, PT ;  /* 0x000000000300720c */ /* 0x004fda0003f04070 */
[----:B------:R-:W-:Y:S05]  /*0f90*/  @!P0 BRA `(.L_x_13) ;  /* 0x00000000005c8947 */ /* 0x000fea0003800000 */
        /* <DEDUP_REMOVED lines=13> */
[----:B------:R-:W-:-:S03]  /*1070*/  IMAD.MOV.U32 R4, RZ, RZ, 0x3 ;  /* 0x00000003ff047424 */ /* 0x000fc600078e00ff */
[----:B------:R0:W-:Y:S01]  /*1080*/  STL.U8 [R1+0x4], R2 ;  /* 0x0000040201007387 */ /* 0x0001e20000100000 */
[----:B--2---:R-:W-:-:S13]  /*1090*/  ISETP.GT.U32.AND P0, PT, R3, R0, PT ;  /* 0x000000000300720c */ /* 0x004fda0003f04070 */
[----:B0-----:R-:W-:Y:S05]  /*10a0*/  @!P0 BRA `(.L_x_13) ;  /* 0x0000000000188947 */ /* 0x001fea0003800000 */
[----:B------:R-:W2:Y:S02]  /*10b0*/  LDL.U8 R3, [R1+0x1] ;  /* 0x0000010001037983 */ /* 0x000ea40000100000 */
[----:B--2---:R-:W-:-:S13]  /*10c0*/  ISETP.GT.U32.AND P0, PT, R3, R0, PT ;  /* 0x000000000300720c */ /* 0x004fda0003f04070 */
[----:B------:R-:W2:Y:S01]  /*10d0*/  @P0 LDL.U8 R3, [R1] ;  /* 0x0000000001030983 */ /* 0x000ea20000100000 */
[----:B------:R-:W-:Y:S01]  /*10e0*/  IMAD.MOV.U32 R4, RZ, RZ, 0x2 ;  /* 0x00000002ff047424 */ /* 0x000fe200078e00ff */
[----:B--2---:R-:W-:-:S04]  /*10f0*/  @P0 ISETP.GT.U32.AND P1, PT, R3, R0, PT ;  /* 0x000000000300020c */ /* 0x004fc80003f24070 */
[----:B------:R-:W-:-:S09]  /*1100*/  @P0 SEL R4, RZ, 0x1, P1 ;  /* 0x00000001ff040807 */ /* 0x000fd20000800000 */
.L_x_13:
[----:B------:R-:W-:Y:S05]  /*1110*/  BSYNC.RECONVERGENT B0 ;  /* 0x0000000000007941 */ /* 0x000fea0003800200 */
.L_x_12:
[----:B------:R-:W-:Y:S01]  /*1120*/  IMAD.IADD R7, R1, 0x1, R4 ;  /* 0x0000000101077824 */ /* 0x000fe200078e0204 */
[----:B------:R-:W0:Y:S04]  /*1130*/  LDCU.64 UR6, c[0x0][0x388] ;  /* 0x00007100ff0677ac */ /* 0x000e280008000a00 */
[----:B------:R-:W-:Y:S04]  /*1140*/  STL.U8 [R7], R0 ;  /* 0x0000000007007387 */ /* 0x000fe80000100000 */
[----:B------:R-:W2:Y:S01]  /*1150*/  LDL.U8 R5, [R1+0x4] ;  /* 0x0000040001057983 */ /* 0x000ea20000100000 */
[----:B------:R-:W-:-:S05]  /*1160*/  IMAD R9, R9, R14, R11 ;  /* 0x0000000e09097224 */ /* 0x000fca00078e020b */
[----:B0-----:R-:W-:-:S04]  /*1170*/  IADD3 R2, P0, PT, R9, UR6, RZ ;  /* 0x0000000609027c10 */ /* 0x001fc8000ff1e0ff */
[----:B------:R-:W-:-:S05]  /*1180*/  LEA.HI.X.SX32 R3, R9, UR7, 0x1, P0 ;  /* 0x0000000709037c11 */ /* 0x000fca00080f0eff */
[----:B--2---:R-:W-:Y:S01]  /*1190*/  STG.E.U8 desc[UR4][R2.64], R5 ;  /* 0x0000000502007986 */ /* 0x004fe2000c101104 */
[----:B------:R-:W-:Y:S05]  /*11a0*/  EXIT ;  /* 0x000000000000794d */ /* 0x000fea0003800000 */
.L_x_14:
[----:B------:R-:W-:-:S00]  /*11b0*/  BRA `(.L_x_14) ;  /* 0xfffffffc00fc7947 */ /* 0x000fc0000383ffff */
[----:B------:R-:W-:-:S00]  /*11c0*/  NOP ;  /* 0x0000000000007918 */ /* 0x000fc00000000000 */
        /* <DEDUP_REMOVED lines=11> */
.L_x_15:


//--------------------- .nv.shared.reserved.0     --------------------------
	.section	.nv.shared.reserved.0,"aw",@nobits
	.weak		__nv_reservedSMEM_offset_0_alias
	.size		__nv_reservedSMEM_offset_0_alias, 0, 64
	.other		__nv_reservedSMEM_offset_0_alias,@"STO_CUDA_RESERVED_SHARED STV_DEFAULT"
__nv_reservedSMEM_offset_0_alias:
	.zero		0
	.zero		64


//--------------------- .nv.constant0.medianFilter --------------------------
	.section	.nv.constant0.medianFilter,"a",@progbits
	.sectionflags	@""
	.align	4
.nv.constant0.medianFilter:
	.zero		920


//--------------------- SYMBOLS --------------------------

	.type		.nv.reservedSmem.offset0,@object
	.size		.nv.reservedSmem.offset0,0x4
